	.headerflags	@"EF_CUDA_TEXMODE_UNIFIED EF_CUDA_64BIT_ADDRESS EF_CUDA_ACCELERATORS EF_CUDA_SM90 EF_CUDA_VIRTUAL_SM(EF_CUDA_SM90)"
	.elftype	@"ET_EXEC"


//--------------------- .nv.info                  --------------------------
	.section	.nv.info,"",@"SHT_CUDA_INFO"
	.align	4


	//----- nvinfo : EIATTR_REGCOUNT
	.align		4
        /*0000*/ 	.byte	0x04, 0x2f
        /*0002*/ 	.short	(.L_3 - .L_2)
	.align		4
.L_2:
        /*0004*/ 	.word	index@(triton_poi_fused_cat_27)
        /*0008*/ 	.word	0x0000001a


	//----- nvinfo : EIATTR_MIN_STACK_SIZE
	.align		4
.L_3:
        /*000c*/ 	.byte	0x04, 0x12
        /*000e*/ 	.short	(.L_5 - .L_4)
	.align		4
.L_4:
        /*0010*/ 	.word	index@(triton_poi_fused_cat_27)
        /*0014*/ 	.word	0x00000000


	//----- nvinfo : EIATTR_FRAME_SIZE
	.align		4
.L_5:
        /*0018*/ 	.byte	0x04, 0x11
        /*001a*/ 	.short	(.L_7 - .L_6)
	.align		4
.L_6:
        /*001c*/ 	.word	index@(triton_poi_fused_cat_27)
        /*0020*/ 	.word	0x00000000


	//----- nvinfo : EIATTR_MIN_STACK_SIZE
	.align		4
.L_7:
        /*0024*/ 	.byte	0x04, 0x12
        /*0026*/ 	.short	(.L_9 - .L_8)
	.align		4
.L_8:
        /*0028*/ 	.word	index@(triton_poi_fused_cat_27)
        /*002c*/ 	.word	0x00000000
.L_9:


//--------------------- .nv.info.triton_poi_fused_cat_27 --------------------------
	.section	.nv.info.triton_poi_fused_cat_27,"",@"SHT_CUDA_INFO"
	.sectionflags	@""
	.align	4


	//----- nvinfo : EIATTR_CUDA_API_VERSION
	.align		4
        /*0000*/ 	.byte	0x04, 0x37
        /*0002*/ 	.short	(.L_11 - .L_10)
.L_10:
        /*0004*/ 	.word	0x0000007c


	//----- nvinfo : EIATTR_KPARAM_INFO
	.align		4
.L_11:
        /*0008*/ 	.byte	0x04, 0x17
        /*000a*/ 	.short	(.L_13 - .L_12)
.L_12:
        /*000c*/ 	.word	0x00000000
        /*0010*/ 	.short	0x0007
        /*0012*/ 	.short	0x0038
        /*0014*/ 	.byte	0x00, 0xf0, 0x11, 0x00


	//----- nvinfo : EIATTR_KPARAM_INFO
	.align		4
.L_13:
        /*0018*/ 	.byte	0x04, 0x17
        /*001a*/ 	.short	(.L_15 - .L_14)
.L_14:
        /*001c*/ 	.word	0x00000000
        /*0020*/ 	.short	0x0006
        /*0022*/ 	.short	0x0030
        /*0024*/ 	.byte	0x00, 0xf4, 0x21, 0x00


	//----- nvinfo : EIATTR_KPARAM_INFO
	.align		4
.L_15:
        /*0028*/ 	.byte	0x04, 0x17
        /*002a*/ 	.short	(.L_17 - .L_16)
.L_16:
        /*002c*/ 	.word	0x00000000
        /*0030*/ 	.short	0x0005
        /*0032*/ 	.short	0x0028
        /*0034*/ 	.byte	0x00, 0xf4, 0x21, 0x00


	//----- nvinfo : EIATTR_KPARAM_INFO
	.align		4
.L_17:
        /*0038*/ 	.byte	0x04, 0x17
        /*003a*/ 	.short	(.L_19 - .L_18)
.L_18:
        /*003c*/ 	.word	0x00000000
        /*0040*/ 	.short	0x0004
        /*0042*/ 	.short	0x0020
        /*0044*/ 	.byte	0x00, 0xf4, 0x21, 0x00


	//----- nvinfo : EIATTR_KPARAM_INFO
	.align		4
.L_19:
        /*0048*/ 	.byte	0x04, 0x17
        /*004a*/ 	.short	(.L_21 - .L_20)
.L_20:
        /*004c*/ 	.word	0x00000000
        /*0050*/ 	.short	0x0003
        /*0052*/ 	.short	0x0018
        /*0054*/ 	.byte	0x00, 0xf4, 0x21, 0x00


	//----- nvinfo : EIATTR_KPARAM_INFO
	.align		4
.L_21:
        /*0058*/ 	.byte	0x04, 0x17
        /*005a*/ 	.short	(.L_23 - .L_22)
.L_22:
        /*005c*/ 	.word	0x00000000
        /*0060*/ 	.short	0x0002
        /*0062*/ 	.short	0x0010
        /*0064*/ 	.byte	0x00, 0xf4, 0x21, 0x00


	//----- nvinfo : EIATTR_KPARAM_INFO
	.align		4
.L_23:
        /*0068*/ 	.byte	0x04, 0x17
        /*006a*/ 	.short	(.L_25 - .L_24)
.L_24:
        /*006c*/ 	.word	0x00000000
        /*0070*/ 	.short	0x0001
        /*0072*/ 	.short	0x0008
        /*0074*/ 	.byte	0x00, 0xf4, 0x21, 0x00


	//----- nvinfo : EIATTR_KPARAM_INFO
	.align		4
.L_25:
        /*0078*/ 	.byte	0x04, 0x17
        /*007a*/ 	.short	(.L_27 - .L_26)
.L_26:
        /*007c*/ 	.word	0x00000000
        /*0080*/ 	.short	0x0000
        /*0082*/ 	.short	0x0000
        /*0084*/ 	.byte	0x00, 0xf4, 0x21, 0x00


	//----- nvinfo : EIATTR_SPARSE_MMA_MASK
	.align		4
.L_27:
        /*0088*/ 	.byte	0x03, 0x50
        /*008a*/ 	.short	0x0000


	//----- nvinfo : EIATTR_MAXREG_COUNT
	.align		4
        /*008c*/ 	.byte	0x03, 0x1b
        /*008e*/ 	.short	0x00ff


	//----- nvinfo : EIATTR_EXIT_INSTR_OFFSETS
	.align		4
        /*0090*/ 	.byte	0x04, 0x1c
        /*0092*/ 	.short	(.L_29 - .L_28)


	//   ....[0]....
.L_28:
        /*0094*/ 	.word	0x000007b0


	//   ....[1]....
        /*0098*/ 	.word	0x000007d0


	//----- nvinfo : EIATTR_REQNTID
	.align		4
.L_29:
        /*009c*/ 	.byte	0x04, 0x10
        /*009e*/ 	.short	(.L_31 - .L_30)
.L_30:
        /*00a0*/ 	.word	0x00000080
        /*00a4*/ 	.word	0x00000001
        /*00a8*/ 	.word	0x00000001


	//----- nvinfo : EIATTR_CBANK_PARAM_SIZE
	.align		4
.L_31:
        /*00ac*/ 	.byte	0x03, 0x19
        /*00ae*/ 	.short	0x003c


	//----- nvinfo : EIATTR_PARAM_CBANK
	.align		4
        /*00b0*/ 	.byte	0x04, 0x0a
        /*00b2*/ 	.short	(.L_33 - .L_32)
	.align		4
.L_32:
        /*00b4*/ 	.word	index@(.nv.constant0.triton_poi_fused_cat_27)
        /*00b8*/ 	.short	0x0210
        /*00ba*/ 	.short	0x003c


	//----- nvinfo : EIATTR_SW_WAR
	.align		4
.L_33:
        /*00bc*/ 	.byte	0x04, 0x36
        /*00be*/ 	.short	(.L_35 - .L_34)
.L_34:
        /*00c0*/ 	.word	0x00000008
.L_35:


//--------------------- .nv.callgraph             --------------------------
	.section	.nv.callgraph,"",@"SHT_CUDA_CALLGRAPH"
	.align	4
	.sectionentsize	8
	.align		4
        /*0000*/ 	.word	0x00000000
	.align		4
        /*0004*/ 	.word	0xffffffff
	.align		4
        /*0008*/ 	.word	0x00000000
	.align		4
        /*000c*/ 	.word	0xfffffffe
	.align		4
        /*0010*/ 	.word	0x00000000
	.align		4
        /*0014*/ 	.word	0xfffffffd
	.align		4
        /*0018*/ 	.word	0x00000000
	.align		4
        /*001c*/ 	.word	0xfffffffc


//--------------------- .nv.constant4             --------------------------
	.section	.nv.constant4,"a",@progbits
	.align	8
	.align		8
.nv.constant4:
        /*0000*/ 	.dword	_$_str
	.align		8
        /*0008*/ 	.dword	_$_str_$_2


//--------------------- .text.triton_poi_fused_cat_27 --------------------------
	.section	.text.triton_poi_fused_cat_27,"ax",@progbits
	.align	128
        .global         triton_poi_fused_cat_27
        .type           triton_poi_fused_cat_27,@function
        .size           triton_poi_fused_cat_27,(.L_x_1 - triton_poi_fused_cat_27)
        .other          triton_poi_fused_cat_27,@"STO_CUDA_ENTRY STV_DEFAULT"
triton_poi_fused_cat_27:
.text.triton_poi_fused_cat_27:
[----:B------:R-:W0:Y:S01]  /*0000*/  LDC R1, c[0x0][0x28] ;  /* 0x00000a00ff017b82 */ /* 0x000e220000000800 */
[----:B------:R-:W1:Y:S01]  /*0010*/  S2R R0, SR_TID.X ;  /* 0x0000000000007919 */ /* 0x000e620000002100 */
[----:B------:R-:W-:Y:S01]  /*0020*/  IMAD.MOV.U32 R4, RZ, RZ, RZ ;  /* 0x000000ffff047224 */ /* 0x000fe200078e00ff */
[----:B------:R-:W-:Y:S01]  /*0030*/  ULDC.64 UR4, c[0x0][0x208] ;  /* 0x0000820000047ab9 */ /* 0x000fe20000000a00 */
[----:B------:R-:W2:Y:S01]  /*0040*/  S2R R11, SR_CTAID.X ;  /* 0x00000000000b7919 */ /* 0x000ea20000002500 */
[----:B------:R-:W-:Y:S01]  /*0050*/  CS2R R14, SRZ ;  /* 0x00000000000e7805 */ /* 0x000fe2000001ff00 */
[----:B------:R-:W-:Y:S02]  /*0060*/  IMAD.MOV.U32 R6, RZ, RZ, RZ ;  /* 0x000000ffff067224 */ /* 0x000fe400078e00ff */
[----:B------:R-:W3:Y:S01]  /*0070*/  LDC.64 R16, c[0x0][0x220] ;  /* 0x00008800ff107b82 */ /* 0x000ee20000000a00 */
[----:B------:R-:W-:Y:S01]  /*0080*/  ULDC.64 UR6, c[0x0][0x218] ;  /* 0x0000860000067ab9 */ /* 0x000fe20000000a00 */
[----:B-1----:R-:W-:-:S05]  /*0090*/  IMAD.SHL.U32 R0, R0, 0x2, RZ ;  /* 0x0000000200007824 */ /* 0x002fca00078e00ff */
[----:B------:R-:W-:-:S05]  /*00a0*/  LOP3.LUT R0, R0, 0xfe, RZ, 0xc0, !PT ;  /* 0x000000fe00007812 */ /* 0x000fca00078ec0ff */
[----:B--2---:R-:W-:-:S05]  /*00b0*/  IMAD R7, R11, 0x100, R0 ;  /* 0x000001000b077824 */ /* 0x004fca00078e0200 */
[----:B------:R-:W-:Y:S02]  /*00c0*/  SHF.R.S32.HI R3, RZ, 0x1f, R7 ;  /* 0x0000001fff037819 */ /* 0x000fe40000011407 */
[----:B------:R-:W-:Y:S02]  /*00d0*/  ISETP.GE.AND P0, PT, R7, 0x9c00, PT ;  /* 0x00009c000700780c */ /* 0x000fe40003f06270 */
[----:B------:R-:W-:Y:S02]  /*00e0*/  LEA.HI R8, R3, R7, RZ, 0x6 ;  /* 0x0000000703087211 */ /* 0x000fe400078f30ff */
[----:B------:R-:W1:Y:S02]  /*00f0*/  LDC.64 R2, c[0x0][0x228] ;  /* 0x00008a00ff027b82 */ /* 0x000e640000000a00 */
[----:B------:R-:W-:-:S05]  /*0100*/  SHF.R.S32.HI R5, RZ, 0x6, R8 ;  /* 0x00000006ff057819 */ /* 0x000fca0000011408 */
[----:B------:R-:W-:-:S05]  /*0110*/  IMAD.HI R0, R5, -0x2df2df2d, R4 ;  /* 0xd20d20d305007827 */ /* 0x000fca00078e0204 */
[----:B------:R-:W-:-:S04]  /*0120*/  SHF.R.U32.HI R9, RZ, 0x1f, R0 ;  /* 0x0000001fff097819 */ /* 0x000fc80000011600 */
[----:B------:R-:W-:Y:S01]  /*0130*/  LEA.HI.SX32 R9, R0, R9, 0x19 ;  /* 0x0000000900097211 */ /* 0x000fe200078fcaff */
[----:B------:R-:W-:-:S04]  /*0140*/  IMAD.MOV.U32 R0, RZ, RZ, RZ ;  /* 0x000000ffff007224 */ /* 0x000fc800078e00ff */
[----:B------:R-:W-:-:S04]  /*0150*/  IMAD R21, R9, -0x9c, R5 ;  /* 0xffffff6409157824 */ /* 0x000fc800078e0205 */
[C---:B-1----:R-:W-:Y:S01]  /*0160*/  IMAD.WIDE R2, R21.reuse, 0x4, R2 ;  /* 0x0000000415027825 */ /* 0x042fe200078e0202 */
[----:B------:R-:W-:-:S13]  /*0170*/  ISETP.GT.AND P3, PT, R21, 0x67, !P0 ;  /* 0x000000671500780c */ /* 0x000fda0004764270 */
[----:B------:R-:W2:Y:S01]  /*0180*/  @P3 LDG.E.EL R0, desc[UR4][R2.64+-0x1a0] ;  /* 0xfffe600402003981 */ /* 0x000ea2000c2e1900 */
[----:B------:R-:W-:-:S03]  /*0190*/  SHF.R.S32.HI R5, RZ, 0x17, R11 ;  /* 0x00000017ff057819 */ /* 0x000fc6000001140b */
[----:B------:R1:W4:Y:S01]  /*01a0*/  @P3 LDG.E.EL R14, desc[UR4][R2.64+-0x1a0] ;  /* 0xfffe6004020e3981 */ /* 0x000322000c2e1900 */
[----:B------:R-:W-:Y:S01]  /*01b0*/  IMAD.HI R6, R7, -0x2df2df2d, R6 ;  /* 0xd20d20d307067827 */ /* 0x000fe200078e0206 */
[----:B------:R-:W-:-:S03]  /*01c0*/  SGXT R5, R5, 0x1 ;  /* 0x000000010505781a */ /* 0x000fc60000000200 */
[----:B------:R-:W-:Y:S01]  /*01d0*/  VIADD R4, R7, 0x1 ;  /* 0x0000000107047836 */ /* 0x000fe20000000000 */
[----:B------:R-:W-:Y:S01]  /*01e0*/  SHF.R.U32.HI R11, RZ, 0x1f, R6 ;  /* 0x0000001fff0b7819 */ /* 0x000fe20000011606 */
[----:B---3--:R-:W-:-:S03]  /*01f0*/  IMAD.WIDE R16, R21, 0x4, R16 ;  /* 0x0000000415107825 */ /* 0x008fc600078e0210 */
[----:B------:R-:W-:Y:S01]  /*0200*/  LEA.HI R9, R5, R4, RZ, 0x6 ;  /* 0x0000000405097211 */ /* 0x000fe200078f30ff */
[----:B------:R-:W-:Y:S01]  /*0210*/  IMAD.MOV.U32 R20, RZ, RZ, RZ ;  /* 0x000000ffff147224 */ /* 0x000fe200078e00ff */
[----:B------:R-:W-:Y:S02]  /*0220*/  LEA.HI.SX32 R6, R6, R11, 0x13 ;  /* 0x0000000b06067211 */ /* 0x000fe400078f9aff */
[----:B------:R-:W-:Y:S02]  /*0230*/  LOP3.LUT R5, R8, 0x3fffffc0, RZ, 0xc0, !PT ;  /* 0x3fffffc008057812 */ /* 0x000fe400078ec0ff */
[----:B------:R-:W-:Y:S01]  /*0240*/  LOP3.LUT R9, R9, 0x3fffffc0, RZ, 0xc0, !PT ;  /* 0x3fffffc009097812 */ /* 0x000fe200078ec0ff */
[----:B------:R-:W-:Y:S01]  /*0250*/  IMAD R8, R6, 0xd00, RZ ;  /* 0x00000d0006087824 */ /* 0x000fe200078e02ff */
[----:B------:R-:W-:Y:S01]  /*0260*/  SHF.R.S32.HI R11, RZ, 0x1f, R21 ;  /* 0x0000001fff0b7819 */ /* 0x000fe20000011415 */
[----:B------:R-:W-:Y:S01]  /*0270*/  IMAD.IADD R5, R7, 0x1, -R5 ;  /* 0x0000000107057824 */ /* 0x000fe200078e0a05 */
[----:B------:R-:W3:Y:S01]  /*0280*/  @P3 LDG.E.EL R20, desc[UR4][R16.64+-0x1a0] ;  /* 0xfffe600410143981 */ /* 0x000ee2000c2e1900 */
[----:B------:R-:W-:Y:S01]  /*0290*/  IMAD.IADD R9, R4, 0x1, -R9 ;  /* 0x0000000104097824 */ /* 0x000fe200078e0a09 */
[----:B------:R-:W-:Y:S01]  /*02a0*/  IADD3 R4, P1, R21, R8, RZ ;  /* 0x0000000815047210 */ /* 0x000fe20007f3e0ff */
[----:B-1----:R-:W-:-:S02]  /*02b0*/  IMAD R2, R5, 0x34, RZ ;  /* 0x0000003405027824 */ /* 0x002fc400078e02ff */
[----:B------:R-:W-:Y:S01]  /*02c0*/  IMAD R3, R9, 0x34, RZ ;  /* 0x0000003409037824 */ /* 0x000fe200078e02ff */
[----:B------:R-:W-:Y:S02]  /*02d0*/  LEA.HI.X.SX32 R10, R8, R11, 0x1, P1 ;  /* 0x0000000b080a7211 */ /* 0x000fe400008f0eff */
[----:B------:R-:W-:Y:S01]  /*02e0*/  IADD3 R13, P1, R2, R4, RZ ;  /* 0x00000004020d7210 */ /* 0x000fe20007f3e0ff */
[----:B------:R-:W1:Y:S01]  /*02f0*/  LDC.64 R8, c[0x0][0x230] ;  /* 0x00008c00ff087b82 */ /* 0x000e620000000a00 */
[----:B------:R-:W-:Y:S02]  /*0300*/  IADD3 R11, P2, R3, R4, RZ ;  /* 0x00000004030b7210 */ /* 0x000fe40007f5e0ff */
[-C--:B------:R-:W-:Y:S02]  /*0310*/  LEA.HI.X.SX32 R18, R2, R10.reuse, 0x1, P1 ;  /* 0x0000000a02127211 */ /* 0x080fe400008f0eff */
[----:B------:R-:W-:Y:S02]  /*0320*/  LEA.HI.X.SX32 R2, R3, R10, 0x1, P2 ;  /* 0x0000000a03027211 */ /* 0x000fe400010f0eff */
[----:B------:R-:W-:Y:S01]  /*0330*/  LEA R10, P2, R11, UR6, 0x2 ;  /* 0x000000060b0a7c11 */ /* 0x000fe2000f8410ff */
[----:B------:R-:W5:Y:S01]  /*0340*/  LDC.64 R4, c[0x0][0x238] ;  /* 0x00008e00ff047b82 */ /* 0x000f620000000a00 */
[----:B------:R-:W-:-:S02]  /*0350*/  LEA R12, P1, R13, UR6, 0x2 ;  /* 0x000000060d0c7c11 */ /* 0x000fc4000f8210ff */
[----:B------:R-:W-:Y:S02]  /*0360*/  LEA.HI.X R11, R11, UR7, R2, 0x2, P2 ;  /* 0x000000070b0b7c11 */ /* 0x000fe400090f1402 */
[----:B------:R-:W-:Y:S02]  /*0370*/  LEA.HI.X R13, R13, UR7, R18, 0x2, P1 ;  /* 0x000000070d0d7c11 */ /* 0x000fe400088f1412 */
[----:B------:R-:W-:Y:S01]  /*0380*/  CS2R R18, SRZ ;  /* 0x0000000000127805 */ /* 0x000fe2000001ff00 */
[----:B------:R-:W5:Y:S01]  /*0390*/  LDC.64 R2, c[0x0][0x210] ;  /* 0x00008400ff027b82 */ /* 0x000f620000000a00 */
[----:B------:R-:W-:Y:S01]  /*03a0*/  ISETP.GE.AND P1, PT, R21, 0x68, PT ;  /* 0x000000681500780c */ /* 0x000fe20003f26270 */
[----:B------:R1:W3:Y:S04]  /*03b0*/  @P3 LDG.E.EL R15, desc[UR4][R12.64+-0x1a0] ;  /* 0xfffe60040c0f3981 */ /* 0x0002e8000c2e1900 */
[----:B------:R-:W3:Y:S01]  /*03c0*/  @P3 LDG.E.EL R19, desc[UR4][R16.64+-0x1a0] ;  /* 0xfffe600410133981 */ /* 0x000ee2000c2e1900 */
[----:B------:R-:W-:Y:S01]  /*03d0*/  ISETP.LT.AND P2, PT, R7, 0x9c00, !P1 ;  /* 0x00009c000700780c */ /* 0x000fe20004f41270 */
[----:B-1----:R-:W-:-:S02]  /*03e0*/  IMAD.WIDE R8, R21, 0x4, R8 ;  /* 0x0000000415087825 */ /* 0x002fc400078e0208 */
[----:B------:R1:W3:Y:S01]  /*03f0*/  @P3 LDG.E.EL R18, desc[UR4][R10.64+-0x1a0] ;  /* 0xfffe60040a123981 */ /* 0x0002e2000c2e1900 */
[----:B------:R-:W-:Y:S01]  /*0400*/  CS2R R22, SRZ ;  /* 0x0000000000167805 */ /* 0x000fe2000001ff00 */
[C---:B------:R-:W-:Y:S02]  /*0410*/  IMAD R13, R6.reuse, -0x2700, R7 ;  /* 0xffffd900060d7824 */ /* 0x040fe400078e0207 */
[----:B------:R-:W-:Y:S02]  /*0420*/  IMAD.MOV.U32 R7, RZ, RZ, RZ ;  /* 0x000000ffff077224 */ /* 0x000fe400078e00ff */
[----:B-----5:R-:W-:Y:S01]  /*0430*/  IMAD.WIDE R4, R21, 0x4, R4 ;  /* 0x0000000415047825 */ /* 0x020fe200078e0204 */
[----:B------:R-:W5:Y:S03]  /*0440*/  @P3 LDG.E.EL R23, desc[UR4][R8.64+-0x1a0] ;  /* 0xfffe600408173981 */ /* 0x000f66000c2e1900 */
[----:B------:R-:W-:Y:S01]  /*0450*/  IMAD.MOV.U32 R21, RZ, RZ, RZ ;  /* 0x000000ffff157224 */ /* 0x000fe200078e00ff */
[----:B------:R-:W5:Y:S01]  /*0460*/  @P3 LDG.E.EL R22, desc[UR4][R4.64+-0x1a0] ;  /* 0xfffe600404163981 */ /* 0x000f62000c2e1900 */
[----:B------:R-:W-:-:S03]  /*0470*/  IMAD R13, R6, 0x1a00, R13 ;  /* 0x00001a00060d7824 */ /* 0x000fc600078e020d */
[----:B------:R-:W5:Y:S01]  /*0480*/  @P3 LDG.E.EL R7, desc[UR4][R4.64+-0x1a0] ;  /* 0xfffe600404073981 */ /* 0x000f62000c2e1900 */
[----:B-1----:R-:W-:-:S03]  /*0490*/  CS2R R10, SRZ ;  /* 0x00000000000a7805 */ /* 0x002fc6000001ff00 */
[----:B------:R1:W5:Y:S01]  /*04a0*/  @P3 LDG.E.EL R21, desc[UR4][R8.64+-0x1a0] ;  /* 0xfffe600408153981 */ /* 0x000362000c2e1900 */
[----:B0-----:R-:W-:-:S05]  /*04b0*/  IMAD.WIDE R2, R13, 0x4, R2 ;  /* 0x000000040d027825 */ /* 0x001fca00078e0202 */
[----:B------:R0:W5:Y:S01]  /*04c0*/  @P2 LDG.E.64 R10, desc[UR4][R2.64] ;  /* 0x00000004020a2981 */ /* 0x000162000c1e1b00 */
[----:B-1----:R-:W-:Y:S01]  /*04d0*/  IMAD.MOV.U32 R9, RZ, RZ, 0x3e800000 ;  /* 0x3e800000ff097424 */ /* 0x002fe200078e00ff */
[----:B0-----:R-:W0:Y:S01]  /*04e0*/  LDC.64 R2, c[0x0][0x240] ;  /* 0x00009000ff027b82 */ /* 0x001e220000000a00 */
[----:B------:R-:W-:-:S04]  /*04f0*/  IMAD R13, R6, 0x1a00, R13 ;  /* 0x00001a00060d7824 */ /* 0x000fc800078e020d */
[----:B0-----:R-:W-:Y:S01]  /*0500*/  IMAD.WIDE R2, R13, 0x4, R2 ;  /* 0x000000040d027825 */ /* 0x001fe200078e0202 */
[----:B--2---:R-:W-:-:S05]  /*0510*/  SEL R0, R0, RZ, P3 ;  /* 0x000000ff00007207 */ /* 0x004fca0001800000 */
[----:B------:R-:W-:Y:S01]  /*0520*/  FADD R0, R0, 9.9999997473787516356e-06 ;  /* 0x3727c5ac00007421 */ /* 0x000fe20000000000 */
[----:B----4-:R-:W-:-:S03]  /*0530*/  SEL R14, R14, RZ, P3 ;  /* 0x000000ff0e0e7207 */ /* 0x010fc60001800000 */
[----:B------:R-:W0:Y:S02]  /*0540*/  MUFU.SQRT R12, R0 ;  /* 0x00000000000c7308 */ /* 0x000e240000002000 */
[----:B------:R-:W-:-:S06]  /*0550*/  FADD R14, R14, 9.9999997473787516356e-06 ;  /* 0x3727c5ac0e0e7421 */ /* 0x000fcc0000000000 */
[----:B------:R-:W1:Y:S01]  /*0560*/  MUFU.SQRT R8, R14 ;  /* 0x0000000e00087308 */ /* 0x000e620000002000 */
[C---:B0-----:R-:W-:Y:S02]  /*0570*/  FSETP.GT.AND P6, PT, R12.reuse, 8.50705917302346158658e+37, PT ;  /* 0x7e8000000c00780b */ /* 0x041fe40003fc4000 */
[----:B------:R-:W-:Y:S02]  /*0580*/  FSETP.GEU.AND P4, PT, R12, 1.175494350822287508e-38, PT ;  /* 0x008000000c00780b */ /* 0x000fe40003f8e000 */
[----:B------:R-:W-:Y:S02]  /*0590*/  FSEL R5, R9, 1, P6 ;  /* 0x3f80000009057808 */ /* 0x000fe40003000000 */
[----:B-1----:R-:W-:-:S07]  /*05a0*/  FSETP.GT.AND P5, PT, R8, 8.50705917302346158658e+37, PT ;  /* 0x7e8000000800780b */ /* 0x002fce0003fa4000 */
[----:B------:R-:W-:Y:S01]  /*05b0*/  @P6 FMUL R12, R12, 0.25 ;  /* 0x3e8000000c0c6820 */ /* 0x000fe20000400000 */
[----:B------:R-:W-:-:S03]  /*05c0*/  FSETP.GEU.AND P6, PT, R8, 1.175494350822287508e-38, PT ;  /* 0x008000000800780b */ /* 0x000fc60003fce000 */
[----:B------:R-:W-:Y:S02]  /*05d0*/  @!P4 FMUL R12, R12, 16777216 ;  /* 0x4b8000000c0cc820 */ /* 0x000fe40000400000 */
[----:B------:R-:W-:-:S04]  /*05e0*/  @P5 FMUL R8, R8, 0.25 ;  /* 0x3e80000008085820 */ /* 0x000fc80000400000 */
[----:B------:R-:W0:Y:S04]  /*05f0*/  MUFU.RCP R12, R12 ;  /* 0x0000000c000c7308 */ /* 0x000e280000001000 */
[----:B------:R-:W-:-:S06]  /*0600*/  @!P6 FMUL R8, R8, 16777216 ;  /* 0x4b8000000808e820 */ /* 0x000fcc0000400000 */
[----:B------:R-:W1:Y:S01]  /*0610*/  MUFU.RCP R8, R8 ;  /* 0x0000000800087308 */ /* 0x000e620000001000 */
[----:B------:R-:W-:Y:S01]  /*0620*/  FSEL R9, R9, 1, P5 ;  /* 0x3f80000009097808 */ /* 0x000fe20002800000 */
[----:B------:R-:W-:Y:S01]  /*0630*/  @!P4 FMUL R5, R5, 16777216 ;  /* 0x4b8000000505c820 */ /* 0x000fe20000400000 */
[----:B---3--:R-:W-:Y:S02]  /*0640*/  SEL R19, R19, RZ, P3 ;  /* 0x000000ff13137207 */ /* 0x008fe40001800000 */
[----:B------:R-:W-:Y:S01]  /*0650*/  SEL R4, R15, RZ, P3 ;  /* 0x000000ff0f047207 */ /* 0x000fe20001800000 */
[----:B------:R-:W-:Y:S01]  /*0660*/  @!P6 FMUL R9, R9, 16777216 ;  /* 0x4b8000000909e820 */ /* 0x000fe20000400000 */
[----:B------:R-:W-:Y:S02]  /*0670*/  SEL R15, R20, RZ, P3 ;  /* 0x000000ff140f7207 */ /* 0x000fe40001800000 */
[----:B------:R-:W-:Y:S01]  /*0680*/  SEL R0, R18, RZ, P3 ;  /* 0x000000ff12007207 */ /* 0x000fe20001800000 */
[----:B------:R-:W-:Y:S01]  /*0690*/  FADD R4, R4, -R19 ;  /* 0x8000001304047221 */ /* 0x000fe20000000000 */
[----:B0-----:R-:W-:-:S03]  /*06a0*/  FMUL R5, R12, R5 ;  /* 0x000000050c057220 */ /* 0x001fc60000400000 */
[----:B------:R-:W-:Y:S01]  /*06b0*/  FADD R0, R0, -R15 ;  /* 0x8000000f00007221 */ /* 0x000fe20000000000 */
[----:B-1----:R-:W-:Y:S01]  /*06c0*/  FMUL R9, R8, R9 ;  /* 0x0000000908097220 */ /* 0x002fe20000400000 */
[----:B------:R-:W-:Y:S01]  /*06d0*/  FMUL R4, R4, R5 ;  /* 0x0000000504047220 */ /* 0x000fe20000400000 */
[----:B-----5:R-:W-:Y:S02]  /*06e0*/  SEL R23, R23, RZ, P3 ;  /* 0x000000ff17177207 */ /* 0x020fe40001800000 */
[----:B------:R-:W-:Y:S01]  /*06f0*/  SEL R5, R22, RZ, P3 ;  /* 0x000000ff16057207 */ /* 0x000fe20001800000 */
[----:B------:R-:W-:Y:S01]  /*0700*/  FMUL R8, R0, R9 ;  /* 0x0000000900087220 */ /* 0x000fe20000400000 */
[----:B------:R-:W-:Y:S02]  /*0710*/  SEL R21, R21, RZ, P3 ;  /* 0x000000ff15157207 */ /* 0x000fe40001800000 */
[----:B------:R-:W-:-:S03]  /*0720*/  SEL R7, R7, RZ, P3 ;  /* 0x000000ff07077207 */ /* 0x000fc60001800000 */
[----:B------:R-:W-:Y:S02]  /*0730*/  FFMA R0, R4, R21, R5 ;  /* 0x0000001504007223 */ /* 0x000fe40000000005 */
[----:B------:R-:W-:Y:S01]  /*0740*/  FFMA R7, R8, R23, R7 ;  /* 0x0000001708077223 */ /* 0x000fe20000000007 */
[----:B------:R-:W-:Y:S02]  /*0750*/  SEL R10, R10, RZ, P2 ;  /* 0x000000ff0a0a7207 */ /* 0x000fe40001000000 */
[----:B------:R-:W-:Y:S02]  /*0760*/  SEL R11, R11, RZ, P2 ;  /* 0x000000ff0b0b7207 */ /* 0x000fe40001000000 */
[C---:B------:R-:W-:Y:S02]  /*0770*/  FSETP.GEU.AND P2, PT, R0.reuse, RZ, PT ;  /* 0x000000ff0000720b */ /* 0x040fe40003f4e000 */
[----:B------:R-:W-:Y:S02]  /*0780*/  FSETP.GEU.AND P3, PT, R7, RZ, PT ;  /* 0x000000ff0700720b */ /* 0x000fe40003f6e000 */
[----:B------:R-:W-:-:S02]  /*0790*/  @P1 FSEL R10, R0, RZ, P2 ;  /* 0x000000ff000a1208 */ /* 0x000fc40001000000 */
[----:B------:R-:W-:Y:S01]  /*07a0*/  @P1 FSEL R11, R7, RZ, P3 ;  /* 0x000000ff070b1208 */ /* 0x000fe20001800000 */
[----:B------:R-:W-:Y:S08]  /*07b0*/  @P0 EXIT ;  /* 0x000000000000094d */ /* 0x000ff00003800000 */
[----:B------:R-:W-:Y:S01]  /*07c0*/  STG.E.64 desc[UR4][R2.64], R10 ;  /* 0x0000000a02007986 */ /* 0x000fe2000c101b04 */
[----:B------:R-:W-:Y:S05]  /*07d0*/  EXIT ;  /* 0x000000000000794d */ /* 0x000fea0003800000 */
.L_x_0:
[----:B------:R-:W-:-:S00]  /*07e0*/  BRA `(.L_x_0) ;  /* 0xfffffffc00fc7947 */ /* 0x000fc0000383ffff */
[----:B------:R-:W-:-:S00]  /*07f0*/  NOP ;  /* 0x0000000000007918 */ /* 0x000fc00000000000 */
        /* <DEDUP_REMOVED lines=8> */
.L_x_1:


//--------------------- .nv.global.init           --------------------------
	.section	.nv.global.init,"aw",@progbits
.nv.global.init:
	.type		_$_str,@object
	.size		_$_str,(_$_str_$_2 - _$_str)
_$_str:
        /*0000*/ 	.byte	0x5f, 0x5f, 0x43, 0x55, 0x44, 0x41, 0x5f, 0x46, 0x54, 0x5a, 0x00
	.type		_$_str_$_2,@object
	.size		_$_str_$_2,(.L_1 - _$_str_$_2)
_$_str_$_2:
        /*000b*/ 	.byte	0x5f, 0x5f, 0x43, 0x55, 0x44, 0x41, 0x5f, 0x50, 0x52, 0x45, 0x43, 0x5f, 0x53, 0x51, 0x52, 0x54
        /*001b*/ 	.byte	0x00
.L_1:


//--------------------- .nv.constant0.triton_poi_fused_cat_27 --------------------------
	.section	.nv.constant0.triton_poi_fused_cat_27,"a",@progbits
	.sectionflags	@""
	.align	4
.nv.constant0.triton_poi_fused_cat_27:
	.zero		588
